	.headerflags	@"EF_CUDA_TEXMODE_UNIFIED EF_CUDA_64BIT_ADDRESS EF_CUDA_ACCELERATORS EF_CUDA_SM90 EF_CUDA_VIRTUAL_SM(EF_CUDA_SM90)"
	.elftype	@"ET_EXEC"


//--------------------- .nv.info                  --------------------------
	.section	.nv.info,"",@"SHT_CUDA_INFO"
	.align	4


	//----- nvinfo : EIATTR_REGCOUNT
	.align		4
        /*0000*/ 	.byte	0x04, 0x2f
        /*0002*/ 	.short	(.L_3 - .L_2)
	.align		4
.L_2:
        /*0004*/ 	.word	index@(triton_poi_fused__native_batch_norm_legit_no_training_add_relu_threshold_backward_25)
        /*0008*/ 	.word	0x00000020


	//----- nvinfo : EIATTR_MIN_STACK_SIZE
	.align		4
.L_3:
        /*000c*/ 	.byte	0x04, 0x12
        /*000e*/ 	.short	(.L_5 - .L_4)
	.align		4
.L_4:
        /*0010*/ 	.word	index@(triton_poi_fused__native_batch_norm_legit_no_training_add_relu_threshold_backward_25)
        /*0014*/ 	.word	0x00000000


	//----- nvinfo : EIATTR_FRAME_SIZE
	.align		4
.L_5:
        /*0018*/ 	.byte	0x04, 0x11
        /*001a*/ 	.short	(.L_7 - .L_6)
	.align		4
.L_6:
        /*001c*/ 	.word	index@(triton_poi_fused__native_batch_norm_legit_no_training_add_relu_threshold_backward_25)
        /*0020*/ 	.word	0x00000000


	//----- nvinfo : EIATTR_MIN_STACK_SIZE
	.align		4
.L_7:
        /*0024*/ 	.byte	0x04, 0x12
        /*0026*/ 	.short	(.L_9 - .L_8)
	.align		4
.L_8:
        /*0028*/ 	.word	index@(triton_poi_fused__native_batch_norm_legit_no_training_add_relu_threshold_backward_25)
        /*002c*/ 	.word	0x00000000
.L_9:


//--------------------- .nv.info.triton_poi_fused__native_batch_norm_legit_no_training_add_relu_threshold_backward_25 --------------------------
	.section	.nv.info.triton_poi_fused__native_batch_norm_legit_no_training_add_relu_threshold_backward_25,"",@"SHT_CUDA_INFO"
	.sectionflags	@""
	.align	4


	//----- nvinfo : EIATTR_CUDA_API_VERSION
	.align		4
        /*0000*/ 	.byte	0x04, 0x37
        /*0002*/ 	.short	(.L_11 - .L_10)
.L_10:
        /*0004*/ 	.word	0x0000007c


	//----- nvinfo : EIATTR_KPARAM_INFO
	.align		4
.L_11:
        /*0008*/ 	.byte	0x04, 0x17
        /*000a*/ 	.short	(.L_13 - .L_12)
.L_12:
        /*000c*/ 	.word	0x00000000
        /*0010*/ 	.short	0x000c
        /*0012*/ 	.short	0x0060
        /*0014*/ 	.byte	0x00, 0xf0, 0x11, 0x00


	//----- nvinfo : EIATTR_KPARAM_INFO
	.align		4
.L_13:
        /*0018*/ 	.byte	0x04, 0x17
        /*001a*/ 	.short	(.L_15 - .L_14)
.L_14:
        /*001c*/ 	.word	0x00000000
        /*0020*/ 	.short	0x000b
        /*0022*/ 	.short	0x0058
        /*0024*/ 	.byte	0x00, 0xf4, 0x21, 0x00


	//----- nvinfo : EIATTR_KPARAM_INFO
	.align		4
.L_15:
        /*0028*/ 	.byte	0x04, 0x17
        /*002a*/ 	.short	(.L_17 - .L_16)
.L_16:
        /*002c*/ 	.word	0x00000000
        /*0030*/ 	.short	0x000a
        /*0032*/ 	.short	0x0050
        /*0034*/ 	.byte	0x00, 0xf4, 0x21, 0x00


	//----- nvinfo : EIATTR_KPARAM_INFO
	.align		4
.L_17:
        /*0038*/ 	.byte	0x04, 0x17
        /*003a*/ 	.short	(.L_19 - .L_18)
.L_18:
        /*003c*/ 	.word	0x00000000
        /*0040*/ 	.short	0x0009
        /*0042*/ 	.short	0x0048
        /*0044*/ 	.byte	0x00, 0xf4, 0x21, 0x00


	//----- nvinfo : EIATTR_KPARAM_INFO
	.align		4
.L_19:
        /*0048*/ 	.byte	0x04, 0x17
        /*004a*/ 	.short	(.L_21 - .L_20)
.L_20:
        /*004c*/ 	.word	0x00000000
        /*0050*/ 	.short	0x0008
        /*0052*/ 	.short	0x0040
        /*0054*/ 	.byte	0x00, 0xf4, 0x21, 0x00


	//----- nvinfo : EIATTR_KPARAM_INFO
	.align		4
.L_21:
        /*0058*/ 	.byte	0x04, 0x17
        /*005a*/ 	.short	(.L_23 - .L_22)
.L_22:
        /*005c*/ 	.word	0x00000000
        /*0060*/ 	.short	0x0007
        /*0062*/ 	.short	0x0038
        /*0064*/ 	.byte	0x00, 0xf4, 0x21, 0x00


	//----- nvinfo : EIATTR_KPARAM_INFO
	.align		4
.L_23:
        /*0068*/ 	.byte	0x04, 0x17
        /*006a*/ 	.short	(.L_25 - .L_24)
.L_24:
        /*006c*/ 	.word	0x00000000
        /*0070*/ 	.short	0x0006
        /*0072*/ 	.short	0x0030
        /*0074*/ 	.byte	0x00, 0xf4, 0x21, 0x00


	//----- nvinfo : EIATTR_KPARAM_INFO
	.align		4
.L_25:
        /*0078*/ 	.byte	0x04, 0x17
        /*007a*/ 	.short	(.L_27 - .L_26)
.L_26:
        /*007c*/ 	.word	0x00000000
        /*0080*/ 	.short	0x0005
        /*0082*/ 	.short	0x0028
        /*0084*/ 	.byte	0x00, 0xf4, 0x21, 0x00


	//----- nvinfo : EIATTR_KPARAM_INFO
	.align		4
.L_27:
        /*0088*/ 	.byte	0x04, 0x17
        /*008a*/ 	.short	(.L_29 - .L_28)
.L_28:
        /*008c*/ 	.word	0x00000000
        /*0090*/ 	.short	0x0004
        /*0092*/ 	.short	0x0020
        /*0094*/ 	.byte	0x00, 0xf4, 0x21, 0x00


	//----- nvinfo : EIATTR_KPARAM_INFO
	.align		4
.L_29:
        /*0098*/ 	.byte	0x04, 0x17
        /*009a*/ 	.short	(.L_31 - .L_30)
.L_30:
        /*009c*/ 	.word	0x00000000
        /*00a0*/ 	.short	0x0003
        /*00a2*/ 	.short	0x0018
        /*00a4*/ 	.byte	0x00, 0xf4, 0x21, 0x00


	//----- nvinfo : EIATTR_KPARAM_INFO
	.align		4
.L_31:
        /*00a8*/ 	.byte	0x04, 0x17
        /*00aa*/ 	.short	(.L_33 - .L_32)
.L_32:
        /*00ac*/ 	.word	0x00000000
        /*00b0*/ 	.short	0x0002
        /*00b2*/ 	.short	0x0010
        /*00b4*/ 	.byte	0x00, 0xf4, 0x21, 0x00


	//----- nvinfo : EIATTR_KPARAM_INFO
	.align		4
.L_33:
        /*00b8*/ 	.byte	0x04, 0x17
        /*00ba*/ 	.short	(.L_35 - .L_34)
.L_34:
        /*00bc*/ 	.word	0x00000000
        /*00c0*/ 	.short	0x0001
        /*00c2*/ 	.short	0x0008
        /*00c4*/ 	.byte	0x00, 0xf4, 0x21, 0x00


	//----- nvinfo : EIATTR_KPARAM_INFO
	.align		4
.L_35:
        /*00c8*/ 	.byte	0x04, 0x17
        /*00ca*/ 	.short	(.L_37 - .L_36)
.L_36:
        /*00cc*/ 	.word	0x00000000
        /*00d0*/ 	.short	0x0000
        /*00d2*/ 	.short	0x0000
        /*00d4*/ 	.byte	0x00, 0xf4, 0x21, 0x00


	//----- nvinfo : EIATTR_SPARSE_MMA_MASK
	.align		4
.L_37:
        /*00d8*/ 	.byte	0x03, 0x50
        /*00da*/ 	.short	0x0000


	//----- nvinfo : EIATTR_MAXREG_COUNT
	.align		4
        /*00dc*/ 	.byte	0x03, 0x1b
        /*00de*/ 	.short	0x00ff


	//----- nvinfo : EIATTR_EXIT_INSTR_OFFSETS
	.align		4
        /*00e0*/ 	.byte	0x04, 0x1c
        /*00e2*/ 	.short	(.L_39 - .L_38)


	//   ....[0]....
.L_38:
        /*00e4*/ 	.word	0x00000560


	//   ....[1]....
        /*00e8*/ 	.word	0x00000580


	//----- nvinfo : EIATTR_REQNTID
	.align		4
.L_39:
        /*00ec*/ 	.byte	0x04, 0x10
        /*00ee*/ 	.short	(.L_41 - .L_40)
.L_40:
        /*00f0*/ 	.word	0x00000080
        /*00f4*/ 	.word	0x00000001
        /*00f8*/ 	.word	0x00000001


	//----- nvinfo : EIATTR_CBANK_PARAM_SIZE
	.align		4
.L_41:
        /*00fc*/ 	.byte	0x03, 0x19
        /*00fe*/ 	.short	0x0064


	//----- nvinfo : EIATTR_PARAM_CBANK
	.align		4
        /*0100*/ 	.byte	0x04, 0x0a
        /*0102*/ 	.short	(.L_43 - .L_42)
	.align		4
.L_42:
        /*0104*/ 	.word	index@(.nv.constant0.triton_poi_fused__native_batch_norm_legit_no_training_add_relu_threshold_backward_25)
        /*0108*/ 	.short	0x0210
        /*010a*/ 	.short	0x0064


	//----- nvinfo : EIATTR_SW_WAR
	.align		4
.L_43:
        /*010c*/ 	.byte	0x04, 0x36
        /*010e*/ 	.short	(.L_45 - .L_44)
.L_44:
        /*0110*/ 	.word	0x00000008
.L_45:


//--------------------- .nv.callgraph             --------------------------
	.section	.nv.callgraph,"",@"SHT_CUDA_CALLGRAPH"
	.align	4
	.sectionentsize	8
	.align		4
        /*0000*/ 	.word	0x00000000
	.align		4
        /*0004*/ 	.word	0xffffffff
	.align		4
        /*0008*/ 	.word	0x00000000
	.align		4
        /*000c*/ 	.word	0xfffffffe
	.align		4
        /*0010*/ 	.word	0x00000000
	.align		4
        /*0014*/ 	.word	0xfffffffd
	.align		4
        /*0018*/ 	.word	0x00000000
	.align		4
        /*001c*/ 	.word	0xfffffffc


//--------------------- .nv.constant4             --------------------------
	.section	.nv.constant4,"a",@progbits
	.align	8
	.align		8
.nv.constant4:
        /*0000*/ 	.dword	_$_str
	.align		8
        /*0008*/ 	.dword	_$_str_$_2


//--------------------- .text.triton_poi_fused__native_batch_norm_legit_no_training_add_relu_threshold_backward_25 --------------------------
	.section	.text.triton_poi_fused__native_batch_norm_legit_no_training_add_relu_threshold_backward_25,"ax",@progbits
	.align	128
        .global         triton_poi_fused__native_batch_norm_legit_no_training_add_relu_threshold_backward_25
        .type           triton_poi_fused__native_batch_norm_legit_no_training_add_relu_threshold_backward_25,@function
        .size           triton_poi_fused__native_batch_norm_legit_no_training_add_relu_threshold_backward_25,(.L_x_1 - triton_poi_fused__native_batch_norm_legit_no_training_add_relu_threshold_backward_25)
        .other          triton_poi_fused__native_batch_norm_legit_no_training_add_relu_threshold_backward_25,@"STO_CUDA_ENTRY STV_DEFAULT"
triton_poi_fused__native_batch_norm_legit_no_training_add_relu_threshold_backward_25:
.text.triton_poi_fused__native_batch_norm_legit_no_training_add_relu_threshold_backward_25:
[----:B------:R-:W0:Y:S01]  /*0000*/  LDC R1, c[0x0][0x28] ;  /* 0x00000a00ff017b82 */ /* 0x000e220000000800 */
[----:B------:R-:W1:Y:S07]  /*0010*/  S2R R2, SR_TID.X ;  /* 0x0000000000027919 */ /* 0x000e6e0000002100 */
[----:B------:R-:W2:Y:S01]  /*0020*/  LDC.64 R26, c[0x0][0x220] ;  /* 0x00008800ff1a7b82 */ /* 0x000ea20000000a00 */
[----:B------:R-:W-:Y:S02]  /*0030*/  CS2R R4, SRZ ;  /* 0x0000000000047805 */ /* 0x000fe4000001ff00 */
[----:B------:R-:W-:Y:S01]  /*0040*/  CS2R R6, SRZ ;  /* 0x0000000000067805 */ /* 0x000fe2000001ff00 */
[----:B------:R-:W3:Y:S01]  /*0050*/  S2R R3, SR_CTAID.X ;  /* 0x0000000000037919 */ /* 0x000ee20000002500 */
[----:B------:R-:W-:Y:S01]  /*0060*/  ULDC.64 UR4, c[0x0][0x208] ;  /* 0x0000820000047ab9 */ /* 0x000fe20000000a00 */
[----:B------:R-:W-:-:S02]  /*0070*/  ULDC.64 UR6, c[0x0][0x268] ;  /* 0x00009a0000067ab9 */ /* 0x000fc40000000a00 */
[----:B------:R-:W4:Y:S08]  /*0080*/  LDC.64 R28, c[0x0][0x248] ;  /* 0x00009200ff1c7b82 */ /* 0x000f300000000a00 */
[----:B------:R-:W5:Y:S08]  /*0090*/  LDC.64 R22, c[0x0][0x210] ;  /* 0x00008400ff167b82 */ /* 0x000f700000000a00 */
[----:B------:R-:W5:Y:S01]  /*00a0*/  LDC.64 R8, c[0x0][0x218] ;  /* 0x00008600ff087b82 */ /* 0x000f620000000a00 */
[----:B-1----:R-:W-:-:S07]  /*00b0*/  LOP3.LUT R2, R2, 0x7f, RZ, 0xc0, !PT ;  /* 0x0000007f02027812 */ /* 0x002fce00078ec0ff */
[----:B------:R-:W1:Y:S01]  /*00c0*/  LDC.64 R10, c[0x0][0x238] ;  /* 0x00008e00ff0a7b82 */ /* 0x000e620000000a00 */
[----:B---3--:R-:W-:-:S04]  /*00d0*/  LEA R2, R3, R2, 0x7 ;  /* 0x0000000203027211 */ /* 0x008fc800078e38ff */
[C---:B------:R-:W-:Y:S01]  /*00e0*/  ISETP.GE.AND P0, PT, R2.reuse, 0x1600, PT ;  /* 0x000016000200780c */ /* 0x040fe20003f06270 */
[----:B------:R-:W-:Y:S02]  /*00f0*/  IMAD.HI R0, R2, 0x2e8ba2e9, RZ ;  /* 0x2e8ba2e902007827 */ /* 0x000fe400078e02ff */
[----:B------:R-:W3:Y:S03]  /*0100*/  LDC.64 R12, c[0x0][0x240] ;  /* 0x00009000ff0c7b82 */ /* 0x000ee60000000a00 */
[----:B------:R-:W-:-:S04]  /*0110*/  SHF.R.U32.HI R3, RZ, 0x1f, R0 ;  /* 0x0000001fff037819 */ /* 0x000fc80000011600 */
[----:B------:R-:W-:Y:S01]  /*0120*/  LEA.HI.SX32 R3, R0, R3, 0x1e ;  /* 0x0000000300037211 */ /* 0x000fe200078ff2ff */
[----:B------:R-:W3:Y:S04]  /*0130*/  LDC.64 R14, c[0x0][0x228] ;  /* 0x00008a00ff0e7b82 */ /* 0x000ee80000000a00 */
[----:B------:R-:W-:-:S04]  /*0140*/  IMAD R25, R3, -0x16, R2 ;  /* 0xffffffea03197824 */ /* 0x000fc800078e0202 */
[C---:B--2---:R-:W-:Y:S01]  /*0150*/  IMAD.WIDE R26, R25.reuse, 0x4, R26 ;  /* 0x00000004191a7825 */ /* 0x044fe200078e021a */
[----:B------:R-:W2:Y:S03]  /*0160*/  LDC.64 R16, c[0x0][0x230] ;  /* 0x00008c00ff107b82 */ /* 0x000ea60000000a00 */
[----:B----4-:R-:W-:Y:S01]  /*0170*/  IMAD.WIDE R28, R25, 0x4, R28 ;  /* 0x00000004191c7825 */ /* 0x010fe200078e021c */
[----:B------:R4:W2:Y:S04]  /*0180*/  @!P0 LDG.E.EL R5, desc[UR4][R26.64] ;  /* 0x000000041a058981 */ /* 0x0008a8000c2e1900 */
[----:B------:R-:W2:Y:S01]  /*0190*/  @!P0 LDG.E.EL R6, desc[UR4][R28.64] ;  /* 0x000000041c068981 */ /* 0x000ea2000c2e1900 */
[----:B------:R-:W2:Y:S01]  /*01a0*/  LDC.64 R18, c[0x0][0x250] ;  /* 0x00009400ff127b82 */ /* 0x000ea20000000a00 */
[----:B------:R-:W-:Y:S01]  /*01b0*/  HFMA2.MMA R3, -RZ, RZ, 0, 0 ;  /* 0x00000000ff037435 */ /* 0x000fe200000001ff */
[----:B------:R-:W-:Y:S01]  /*01c0*/  MOV R0, RZ ;  /* 0x000000ff00007202 */ /* 0x000fe20000000f00 */
[----:B-----5:R-:W-:-:S04]  /*01d0*/  IMAD.WIDE R22, R2, 0x4, R22 ;  /* 0x0000000402167825 */ /* 0x020fc800078e0216 */
[C---:B0-----:R-:W-:Y:S01]  /*01e0*/  IMAD.WIDE R8, R25.reuse, 0x4, R8 ;  /* 0x0000000419087825 */ /* 0x041fe200078e0208 */
[----:B------:R-:W0:Y:S03]  /*01f0*/  LDC.64 R20, c[0x0][0x258] ;  /* 0x00009600ff147b82 */ /* 0x000e260000000a00 */
[----:B-1----:R-:W-:Y:S01]  /*0200*/  IMAD.WIDE R10, R2, 0x4, R10 ;  /* 0x00000004020a7825 */ /* 0x002fe200078e020a */
[----:B----4-:R-:W-:Y:S01]  /*0210*/  HFMA2.MMA R27, -RZ, RZ, 0, 0 ;  /* 0x00000000ff1b7435 */ /* 0x010fe200000001ff */
[----:B------:R1:W4:Y:S02]  /*0220*/  @!P0 LDG.E R3, desc[UR4][R22.64] ;  /* 0x0000000416038981 */ /* 0x000324000c1e1900 */
[C---:B---3--:R-:W-:Y:S02]  /*0230*/  IMAD.WIDE R12, R25.reuse, 0x4, R12 ;  /* 0x00000004190c7825 */ /* 0x048fe400078e020c */
[----:B------:R3:W4:Y:S02]  /*0240*/  @!P0 LDG.E.EL R0, desc[UR4][R8.64] ;  /* 0x0000000408008981 */ /* 0x000724000c2e1900 */
[----:B------:R-:W-:-:S02]  /*0250*/  IMAD.WIDE R14, R25, 0x4, R14 ;  /* 0x00000004190e7825 */ /* 0x000fc400078e020e */
[----:B------:R5:W4:Y:S02]  /*0260*/  @!P0 LDG.E R4, desc[UR4][R10.64] ;  /* 0x000000040a048981 */ /* 0x000b24000c1e1900 */
[C---:B--2---:R-:W-:Y:S02]  /*0270*/  IMAD.WIDE R16, R25.reuse, 0x4, R16 ;  /* 0x0000000419107825 */ /* 0x044fe400078e0210 */
[----:B------:R-:W2:Y:S01]  /*0280*/  @!P0 LDG.E.EL R7, desc[UR4][R12.64] ;  /* 0x000000040c078981 */ /* 0x000ea2000c2e1900 */
[----:B-1----:R-:W-:Y:S01]  /*0290*/  MOV R22, RZ ;  /* 0x000000ff00167202 */ /* 0x002fe20000000f00 */
[C---:B------:R-:W-:Y:S01]  /*02a0*/  IMAD.WIDE R18, R25.reuse, 0x4, R18 ;  /* 0x0000000419127825 */ /* 0x040fe200078e0212 */
[----:B---3--:R-:W1:Y:S01]  /*02b0*/  LDC.64 R8, c[0x0][0x260] ;  /* 0x00009800ff087b82 */ /* 0x008e620000000a00 */
[----:B------:R-:W3:Y:S02]  /*02c0*/  @!P0 LDG.E.EL R27, desc[UR4][R14.64] ;  /* 0x000000040e1b8981 */ /* 0x000ee4000c2e1900 */
[----:B0-----:R-:W-:Y:S01]  /*02d0*/  IMAD.WIDE R20, R25, 0x4, R20 ;  /* 0x0000000419147825 */ /* 0x001fe200078e0214 */
[----:B------:R-:W-:-:S04]  /*02e0*/  CS2R R24, SRZ ;  /* 0x0000000000187805 */ /* 0x000fc8000001ff00 */
[----:B------:R-:W3:Y:S04]  /*02f0*/  @!P0 LDG.E.EL R22, desc[UR4][R20.64] ;  /* 0x0000000414168981 */ /* 0x000ee8000c2e1900 */
[----:B------:R-:W3:Y:S04]  /*0300*/  @!P0 LDG.E.EL R24, desc[UR4][R16.64] ;  /* 0x0000000410188981 */ /* 0x000ee8000c2e1900 */
[----:B------:R-:W3:Y:S01]  /*0310*/  @!P0 LDG.E.EL R25, desc[UR4][R18.64] ;  /* 0x0000000412198981 */ /* 0x000ee2000c2e1900 */
[----:B-1----:R-:W-:-:S04]  /*0320*/  IMAD.WIDE R8, R2, 0x4, R8 ;  /* 0x0000000402087825 */ /* 0x002fc800078e0208 */
[----:B------:R-:W-:Y:S01]  /*0330*/  FADD R5, R5, 0.0010000000474974513054 ;  /* 0x3a83126f05057421 */ /* 0x000fe20000000000 */
[----:B------:R-:W-:-:S03]  /*0340*/  FADD R6, R6, 0.0010000000474974513054 ;  /* 0x3a83126f06067421 */ /* 0x000fc60000000000 */
[----:B-----5:R-:W0:Y:S08]  /*0350*/  MUFU.SQRT R10, R5 ;  /* 0x00000005000a7308 */ /* 0x020e300000002000 */
[----:B------:R-:W1:Y:S01]  /*0360*/  MUFU.SQRT R11, R6 ;  /* 0x00000006000b7308 */ /* 0x000e620000002000 */
[C---:B0-----:R-:W-:Y:S02]  /*0370*/  FSETP.GT.AND P1, PT, R10.reuse, 8.50705917302346158658e+37, PT ;  /* 0x7e8000000a00780b */ /* 0x041fe40003f24000 */
[----:B------:R-:W-:-:S02]  /*0380*/  FSETP.GEU.AND P3, PT, R10, 1.175494350822287508e-38, PT ;  /* 0x008000000a00780b */ /* 0x000fc40003f6e000 */
[C---:B-1----:R-:W-:Y:S02]  /*0390*/  FSETP.GT.AND P2, PT, R11.reuse, 8.50705917302346158658e+37, PT ;  /* 0x7e8000000b00780b */ /* 0x042fe40003f44000 */
[----:B------:R-:W-:-:S07]  /*03a0*/  FSETP.GEU.AND P4, PT, R11, 1.175494350822287508e-38, PT ;  /* 0x008000000b00780b */ /* 0x000fce0003f8e000 */
[----:B------:R-:W-:Y:S01]  /*03b0*/  @P1 FMUL R10, R10, 0.25 ;  /* 0x3e8000000a0a1820 */ /* 0x000fe20000400000 */
[----:B------:R-:W-:-:S03]  /*03c0*/  HFMA2.MMA R6, -RZ, RZ, 1.625, 0 ;  /* 0x3e800000ff067435 */ /* 0x000fc600000001ff */
[----:B------:R-:W-:Y:S01]  /*03d0*/  @!P3 FMUL R10, R10, 16777216 ;  /* 0x4b8000000a0ab820 */ /* 0x000fe20000400000 */
[----:B------:R-:W-:-:S04]  /*03e0*/  @P2 FMUL R11, R11, 0.25 ;  /* 0x3e8000000b0b2820 */ /* 0x000fc80000400000 */
[----:B------:R-:W-:Y:S01]  /*03f0*/  @!P4 FMUL R11, R11, 16777216 ;  /* 0x4b8000000b0bc820 */ /* 0x000fe20000400000 */
[----:B------:R-:W0:Y:S01]  /*0400*/  MUFU.RCP R10, R10 ;  /* 0x0000000a000a7308 */ /* 0x000e220000001000 */
[----:B------:R-:W-:-:S07]  /*0410*/  FSEL R5, R6, 1, P1 ;  /* 0x3f80000006057808 */ /* 0x000fce0000800000 */
[----:B------:R-:W1:Y:S01]  /*0420*/  MUFU.RCP R11, R11 ;  /* 0x0000000b000b7308 */ /* 0x000e620000001000 */
[----:B------:R-:W-:Y:S01]  /*0430*/  FSEL R6, R6, 1, P2 ;  /* 0x3f80000006067808 */ /* 0x000fe20001000000 */
[----:B------:R-:W-:-:S04]  /*0440*/  @!P3 FMUL R5, R5, 16777216 ;  /* 0x4b8000000505b820 */ /* 0x000fc80000400000 */
[----:B------:R-:W-:Y:S01]  /*0450*/  @!P4 FMUL R6, R6, 16777216 ;  /* 0x4b8000000606c820 */ /* 0x000fe20000400000 */
[----:B0-----:R-:W-:Y:S01]  /*0460*/  FMUL R5, R10, R5 ;  /* 0x000000050a057220 */ /* 0x001fe20000400000 */
[----:B----4-:R-:W-:Y:S01]  /*0470*/  FADD R0, -R0, R3 ;  /* 0x0000000300007221 */ /* 0x010fe20000000100 */
[----:B--2---:R-:W-:Y:S01]  /*0480*/  FADD R7, -R7, R4 ;  /* 0x0000000407077221 */ /* 0x004fe20000000100 */
[----:B-1----:R-:W-:Y:S02]  /*0490*/  FMUL R6, R11, R6 ;  /* 0x000000060b067220 */ /* 0x002fe40000400000 */
[----:B------:R-:W-:Y:S02]  /*04a0*/  FMUL R5, R5, R0 ;  /* 0x0000000005057220 */ /* 0x000fe40000400000 */
[----:B------:R-:W-:Y:S02]  /*04b0*/  FMUL R7, R6, R7 ;  /* 0x0000000706077220 */ /* 0x000fe40000400000 */
[----:B---3--:R-:W-:-:S02]  /*04c0*/  FFMA R5, R5, R27, R24 ;  /* 0x0000001b05057223 */ /* 0x008fc40000000018 */
[----:B------:R-:W-:-:S04]  /*04d0*/  FFMA R22, R7, R25, R22 ;  /* 0x0000001907167223 */ /* 0x000fc80000000016 */
[C---:B------:R-:W-:Y:S01]  /*04e0*/  FADD R3, R5.reuse, R22 ;  /* 0x0000001605037221 */ /* 0x040fe20000000000 */
[----:B------:R-:W-:-:S04]  /*04f0*/  FSETP.GEU.AND P1, PT, R5, -R22, PT ;  /* 0x800000160500720b */ /* 0x000fc80003f2e000 */
[----:B------:R-:W-:Y:S02]  /*0500*/  FSEL R0, R3, RZ, P1 ;  /* 0x000000ff03007208 */ /* 0x000fe40000800000 */
[----:B------:R-:W-:Y:S01]  /*0510*/  IADD3 R4, P1, R2, UR6, RZ ;  /* 0x0000000602047c10 */ /* 0x000fe2000ff3e0ff */
[----:B------:R0:W-:Y:S01]  /*0520*/  @!P0 STG.E desc[UR4][R8.64], R3 ;  /* 0x0000000308008986 */ /* 0x0001e2000c101904 */
[----:B------:R-:W-:Y:S02]  /*0530*/  FSETP.GTU.AND P2, PT, R0, RZ, PT ;  /* 0x000000ff0000720b */ /* 0x000fe40003f4c000 */
[----:B------:R-:W-:Y:S02]  /*0540*/  LEA.HI.X.SX32 R5, R2, UR7, 0x1, P1 ;  /* 0x0000000702057c11 */ /* 0x000fe400088f0eff */
[----:B------:R-:W-:Y:S01]  /*0550*/  SEL R7, RZ, 0x1, P2 ;  /* 0x00000001ff077807 */ /* 0x000fe20001000000 */
[----:B0-----:R-:W-:Y:S08]  /*0560*/  @P0 EXIT ;  /* 0x000000000000094d */ /* 0x001ff00003800000 */
[----:B------:R-:W-:Y:S01]  /*0570*/  STG.E.U8 desc[UR4][R4.64], R7 ;  /* 0x0000000704007986 */ /* 0x000fe2000c101104 */
[----:B------:R-:W-:Y:S05]  /*0580*/  EXIT ;  /* 0x000000000000794d */ /* 0x000fea0003800000 */
.L_x_0:
[----:B------:R-:W-:-:S00]  /*0590*/  BRA `(.L_x_0) ;  /* 0xfffffffc00fc7947 */ /* 0x000fc0000383ffff */
[----:B------:R-:W-:-:S00]  /*05a0*/  NOP ;  /* 0x0000000000007918 */ /* 0x000fc00000000000 */
        /* <DEDUP_REMOVED lines=13> */
.L_x_1:


//--------------------- .nv.global.init           --------------------------
	.section	.nv.global.init,"aw",@progbits
.nv.global.init:
	.type		_$_str,@object
	.size		_$_str,(_$_str_$_2 - _$_str)
_$_str:
        /*0000*/ 	.byte	0x5f, 0x5f, 0x43, 0x55, 0x44, 0x41, 0x5f, 0x46, 0x54, 0x5a, 0x00
	.type		_$_str_$_2,@object
	.size		_$_str_$_2,(.L_1 - _$_str_$_2)
_$_str_$_2:
        /*000b*/ 	.byte	0x5f, 0x5f, 0x43, 0x55, 0x44, 0x41, 0x5f, 0x50, 0x52, 0x45, 0x43, 0x5f, 0x53, 0x51, 0x52, 0x54
        /*001b*/ 	.byte	0x00
.L_1:


//--------------------- .nv.constant0.triton_poi_fused__native_batch_norm_legit_no_training_add_relu_threshold_backward_25 --------------------------
	.section	.nv.constant0.triton_poi_fused__native_batch_norm_legit_no_training_add_relu_threshold_backward_25,"a",@progbits
	.sectionflags	@""
	.align	4
.nv.constant0.triton_poi_fused__native_batch_norm_legit_no_training_add_relu_threshold_backward_25:
	.zero		628
